//
// Generated by NVIDIA NVVM Compiler
//
// Compiler Build ID: CL-36424714
// Cuda compilation tools, release 13.0, V13.0.88
// Based on NVVM 20.0.0
//

.version 9.0
.target sm_100
.address_size 64

	// .globl	_Z9matrixMulPiS_S_ii

.visible .entry _Z9matrixMulPiS_S_ii(
	.param .u64 .ptr .align 1 _Z9matrixMulPiS_S_ii_param_0,
	.param .u64 .ptr .align 1 _Z9matrixMulPiS_S_ii_param_1,
	.param .u64 .ptr .align 1 _Z9matrixMulPiS_S_ii_param_2,
	.param .u32 _Z9matrixMulPiS_S_ii_param_3,
	.param .u32 _Z9matrixMulPiS_S_ii_param_4
)
{
	.reg .pred 	%p<2>;
	.reg .b32 	%r<13>;
	.reg .b64 	%rd<13>;

	ld.param.u64 	%rd1, [_Z9matrixMulPiS_S_ii_param_0];
	ld.param.u64 	%rd2, [_Z9matrixMulPiS_S_ii_param_1];
	ld.param.u64 	%rd3, [_Z9matrixMulPiS_S_ii_param_2];
	ld.param.u32 	%r2, [_Z9matrixMulPiS_S_ii_param_3];
	ld.param.u32 	%r3, [_Z9matrixMulPiS_S_ii_param_4];
	mov.u32 	%r1, %tid.x;
	setp.ge.s32 	%p1, %r1, %r2;
	@%p1 bra 	$L__BB0_2;
	cvta.to.global.u64 	%rd4, %rd1;
	cvta.to.global.u64 	%rd5, %rd2;
	cvta.to.global.u64 	%rd6, %rd3;
	mov.u32 	%r4, %ctaid.y;
	mov.u32 	%r5, %ctaid.x;
	mad.lo.s32 	%r6, %r2, %r5, %r1;
	mul.wide.u32 	%rd7, %r6, 4;
	add.s64 	%rd8, %rd4, %rd7;
	ld.global.u32 	%r7, [%rd8];
	mad.lo.s32 	%r8, %r3, %r1, %r4;
	mul.wide.s32 	%rd9, %r8, 4;
	add.s64 	%rd10, %rd5, %rd9;
	ld.global.u32 	%r9, [%rd10];
	mul.lo.s32 	%r10, %r9, %r7;
	bar.sync 	0;
	mad.lo.s32 	%r11, %r3, %r5, %r4;
	mul.wide.s32 	%rd11, %r11, 4;
	add.s64 	%rd12, %rd6, %rd11;
	atom.global.add.u32 	%r12, [%rd12], %r10;
$L__BB0_2:
	ret;

}


// ===== COMPILED SASS (sm_100) =====

	.target	sm_100

	.elftype	@"ET_EXEC"


//--------------------- .note.nv.tkinfo           --------------------------
	.section	.note.nv.tkinfo,"",@"SHT_NOTE"
	.sectionflags	@"SHF_NOTE_NV_TKINFO"
	.tkinfo
        /*0018*/ 	.word	0x00000002
        /*0030*/ 	.string	""
        /*0030*/ 	.string	"ptxas"
        /*0030*/ 	.string	"Cuda compilation tools, release 13.0, V13.0.88"
        /*0030*/ 	.string	"Build cuda_13.0.r13.0/compiler.36424714_0"
        /*0030*/ 	.string	"-arch sm_100 -m 64 "



//--------------------- .note.nv.cuinfo           --------------------------
	.section	.note.nv.cuinfo,"",@"SHT_NOTE"
	.sectionflags	@"SHF_NOTE_NV_CUINFO"
        /*0018*/ 	.short	0x0002
        /*001a*/ 	.short	0x0064
        /*001c*/ 	.short	0x0082
	.zero		2


//--------------------- .nv.info                  --------------------------
	.section	.nv.info,"",@"SHT_CUDA_INFO"
	.align	4


	//----- nvinfo : EIATTR_REGCOUNT
	.align		4
        /*0000*/ 	.byte	0x04, 0x2f
        /*0002*/ 	.short	(.L_1 - .L_0)
	.align		4
.L_0:
        /*0004*/ 	.word	index@(_Z9matrixMulPiS_S_ii)
        /*0008*/ 	.word	0x0000000d


	//----- nvinfo : EIATTR_FRAME_SIZE
	.align		4
.L_1:
        /*000c*/ 	.byte	0x04, 0x11
        /*000e*/ 	.short	(.L_3 - .L_2)
	.align		4
.L_2:
        /*0010*/ 	.word	index@(_Z9matrixMulPiS_S_ii)
        /*0014*/ 	.word	0x00000000


	//----- nvinfo : EIATTR_MIN_STACK_SIZE
	.align		4
.L_3:
        /*0018*/ 	.byte	0x04, 0x12
        /*001a*/ 	.short	(.L_5 - .L_4)
	.align		4
.L_4:
        /*001c*/ 	.word	index@(_Z9matrixMulPiS_S_ii)
        /*0020*/ 	.word	0x00000000
.L_5:


//--------------------- .nv.compat                --------------------------
	.section	.nv.compat,"",@"SHT_CUDA_COMPAT_INFO"
	.align	4
        /*0000*/ 	.byte	0x02, 0x09, 0x00, 0x00, 0x02, 0x02, 0x01, 0x00, 0x02, 0x05, 0x05, 0x00, 0x03, 0x07, 0x01, 0x01
        /*0010*/ 	.byte	0x02, 0x03, 0x00, 0x00, 0x02, 0x06, 0x01, 0x00, 0x04, 0x0b, 0x08, 0x00, 0x09, 0x00, 0x00, 0x00
        /*0020*/ 	.byte	0x00, 0x00, 0x00, 0x00


//--------------------- .nv.info._Z9matrixMulPiS_S_ii --------------------------
	.section	.nv.info._Z9matrixMulPiS_S_ii,"",@"SHT_CUDA_INFO"
	.sectionflags	@""
	.align	4


	//----- nvinfo : EIATTR_CUDA_API_VERSION
	.align		4
        /*0000*/ 	.byte	0x04, 0x37
        /*0002*/ 	.short	(.L_7 - .L_6)
.L_6:
        /*0004*/ 	.word	0x00000082


	//----- nvinfo : EIATTR_KPARAM_INFO
	.align		4
.L_7:
        /*0008*/ 	.byte	0x04, 0x17
        /*000a*/ 	.short	(.L_9 - .L_8)
.L_8:
        /*000c*/ 	.word	0x00000000
        /*0010*/ 	.short	0x0004
        /*0012*/ 	.short	0x001c
        /*0014*/ 	.byte	0x00, 0xf0, 0x11, 0x00


	//----- nvinfo : EIATTR_KPARAM_INFO
	.align		4
.L_9:
        /*0018*/ 	.byte	0x04, 0x17
        /*001a*/ 	.short	(.L_11 - .L_10)
.L_10:
        /*001c*/ 	.word	0x00000000
        /*0020*/ 	.short	0x0003
        /*0022*/ 	.short	0x0018
        /*0024*/ 	.byte	0x00, 0xf0, 0x11, 0x00


	//----- nvinfo : EIATTR_KPARAM_INFO
	.align		4
.L_11:
        /*0028*/ 	.byte	0x04, 0x17
        /*002a*/ 	.short	(.L_13 - .L_12)
.L_12:
        /*002c*/ 	.word	0x00000000
        /*0030*/ 	.short	0x0002
        /*0032*/ 	.short	0x0010
        /*0034*/ 	.byte	0x00, 0xf5, 0x21, 0x00


	//----- nvinfo : EIATTR_KPARAM_INFO
	.align		4
.L_13:
        /*0038*/ 	.byte	0x04, 0x17
        /*003a*/ 	.short	(.L_15 - .L_14)
.L_14:
        /*003c*/ 	.word	0x00000000
        /*0040*/ 	.short	0x0001
        /*0042*/ 	.short	0x0008
        /*0044*/ 	.byte	0x00, 0xf5, 0x21, 0x00


	//----- nvinfo : EIATTR_KPARAM_INFO
	.align		4
.L_15:
        /*0048*/ 	.byte	0x04, 0x17
        /*004a*/ 	.short	(.L_17 - .L_16)
.L_16:
        /*004c*/ 	.word	0x00000000
        /*0050*/ 	.short	0x0000
        /*0052*/ 	.short	0x0000
        /*0054*/ 	.byte	0x00, 0xf5, 0x21, 0x00


	//----- nvinfo : EIATTR_SPARSE_MMA_MASK
	.align		4
.L_17:
        /*0058*/ 	.byte	0x03, 0x50
        /*005a*/ 	.short	0x0000


	//----- nvinfo : EIATTR_MAXREG_COUNT
	.align		4
        /*005c*/ 	.byte	0x03, 0x1b
        /*005e*/ 	.short	0x00ff


	//----- nvinfo : EIATTR_NUM_BARRIERS
	.align		4
        /*0060*/ 	.byte	0x02, 0x4c
        /*0062*/ 	.byte	0x01
	.zero		1


	//----- nvinfo : EIATTR_MERCURY_ISA_VERSION
	.align		4
        /*0064*/ 	.byte	0x03, 0x5f
        /*0066*/ 	.short	0x0101


	//----- nvinfo : EIATTR_INT_WARP_WIDE_INSTR_OFFSETS
	.align		4
        /*0068*/ 	.byte	0x04, 0x31
        /*006a*/ 	.short	(.L_19 - .L_18)


	//   ....[0]....
.L_18:
        /*006c*/ 	.word	0x00000130


	//   ....[1]....
        /*0070*/ 	.word	0x000001a0


	//----- nvinfo : EIATTR_VRC_CTA_INIT_COUNT
	.align		4
.L_19:
        /*0074*/ 	.byte	0x02, 0x4a
	.zero		1
	.zero		1


	//----- nvinfo : EIATTR_EXIT_INSTR_OFFSETS
	.align		4
        /*0078*/ 	.byte	0x04, 0x1c
        /*007a*/ 	.short	(.L_21 - .L_20)


	//   ....[0]....
.L_20:
        /*007c*/ 	.word	0x00000040


	//   ....[1]....
        /*0080*/ 	.word	0x000001d0


	//----- nvinfo : EIATTR_CBANK_PARAM_SIZE
	.align		4
.L_21:
        /*0084*/ 	.byte	0x03, 0x19
        /*0086*/ 	.short	0x0020


	//----- nvinfo : EIATTR_PARAM_CBANK
	.align		4
        /*0088*/ 	.byte	0x04, 0x0a
        /*008a*/ 	.short	(.L_23 - .L_22)
	.align		4
.L_22:
        /*008c*/ 	.word	index@(.nv.constant0._Z9matrixMulPiS_S_ii)
        /*0090*/ 	.short	0x0380
        /*0092*/ 	.short	0x0020


	//----- nvinfo : EIATTR_SW_WAR
	.align		4
.L_23:
        /*0094*/ 	.byte	0x04, 0x36
        /*0096*/ 	.short	(.L_25 - .L_24)
.L_24:
        /*0098*/ 	.word	0x00000008
.L_25:


//--------------------- .nv.callgraph             --------------------------
	.section	.nv.callgraph,"",@"SHT_CUDA_CALLGRAPH"
	.align	4
	.sectionentsize	8
	.align		4
        /*0000*/ 	.word	0x00000000
	.align		4
        /*0004*/ 	.word	0xffffffff
	.align		4
        /*0008*/ 	.word	0x00000000
	.align		4
        /*000c*/ 	.word	0xfffffffe
	.align		4
        /*0010*/ 	.word	0x00000000
	.align		4
        /*0014*/ 	.word	0xfffffffd
	.align		4
        /*0018*/ 	.word	0x00000000
	.align		4
        /*001c*/ 	.word	0xfffffffc


//--------------------- .text._Z9matrixMulPiS_S_ii --------------------------
	.section	.text._Z9matrixMulPiS_S_ii,"ax",@progbits
	.align	128
        .global         _Z9matrixMulPiS_S_ii
        .type           _Z9matrixMulPiS_S_ii,@function
        .size           _Z9matrixMulPiS_S_ii,(.L_x_1 - _Z9matrixMulPiS_S_ii)
        .other          _Z9matrixMulPiS_S_ii,@"STO_CUDA_ENTRY STV_DEFAULT"
_Z9matrixMulPiS_S_ii:
.text._Z9matrixMulPiS_S_ii:
[----:B------:R-:W-:Y:S01]  /*0000*/  LDC R1, c[0x0][0x37c] ;  /* 0x0000df00ff017b82 */ /* 0x000fe20000000800 */
[----:B------:R-:W0:Y:S01]  /*0010*/  S2R R9, SR_TID.X ;  /* 0x0000000000097919 */ /* 0x000e220000002100 */
[----:B------:R-:W0:Y:S02]  /*0020*/  LDCU UR8, c[0x0][0x398] ;  /* 0x00007300ff0877ac */ /* 0x000e240008000800 */
[----:B0-----:R-:W-:-:S13]  /*0030*/  ISETP.GE.AND P0, PT, R9, UR8, PT ;  /* 0x0000000809007c0c */ /* 0x001fda000bf06270 */
[----:B------:R-:W-:Y:S05]  /*0040*/  @P0 EXIT ;  /* 0x000000000000094d */ /* 0x000fea0003800000 */
[----:B------:R-:W0:Y:S01]  /*0050*/  S2R R8, SR_CTAID.X ;  /* 0x0000000000087919 */ /* 0x000e220000002500 */
[----:B------:R-:W1:Y:S01]  /*0060*/  S2UR UR5, SR_CTAID.Y ;  /* 0x00000000000579c3 */ /* 0x000e620000002600 */
[----:B------:R-:W2:Y:S07]  /*0070*/  LDCU.64 UR6, c[0x0][0x358] ;  /* 0x00006b00ff0677ac */ /* 0x000eae0008000a00 */
[----:B------:R-:W1:Y:S08]  /*0080*/  LDC R10, c[0x0][0x39c] ;  /* 0x0000e700ff0a7b82 */ /* 0x000e700000000800 */
[----:B------:R-:W3:Y:S08]  /*0090*/  LDC.64 R2, c[0x0][0x380] ;  /* 0x0000e000ff027b82 */ /* 0x000ef00000000a00 */
[----:B------:R-:W4:Y:S01]  /*00a0*/  LDC.64 R4, c[0x0][0x388] ;  /* 0x0000e200ff047b82 */ /* 0x000f220000000a00 */
[----:B0-----:R-:W-:-:S02]  /*00b0*/  IMAD R7, R8, UR8, R9 ;  /* 0x0000000808077c24 */ /* 0x001fc4000f8e0209 */
[----:B-1----:R-:W-:Y:S02]  /*00c0*/  IMAD R9, R9, R10, UR5 ;  /* 0x0000000509097e24 */ /* 0x002fe4000f8e020a */
[----:B---3--:R-:W-:-:S03]  /*00d0*/  IMAD.WIDE.U32 R2, R7, 0x4, R2 ;  /* 0x0000000407027825 */ /* 0x008fc600078e0002 */
[----:B------:R-:W0:Y:S03]  /*00e0*/  LDC.64 R6, c[0x0][0x390] ;  /* 0x0000e400ff067b82 */ /* 0x000e260000000a00 */
[----:B--2---:R-:W2:Y:S01]  /*00f0*/  LDG.E R2, desc[UR6][R2.64] ;  /* 0x0000000602027981 */ /* 0x004ea2000c1e1900 */
[----:B----4-:R-:W-:-:S06]  /*0100*/  IMAD.WIDE R4, R9, 0x4, R4 ;  /* 0x0000000409047825 */ /* 0x010fcc00078e0204 */
[----:B------:R-:W2:Y:S01]  /*0110*/  LDG.E R5, desc[UR6][R4.64] ;  /* 0x0000000604057981 */ /* 0x000ea2000c1e1900 */
[----:B------:R-:W1:Y:S01]  /*0120*/  S2R R9, SR_LANEID ;  /* 0x0000000000097919 */ /* 0x000e620000000000 */
[----:B------:R-:W-:Y:S02]  /*0130*/  VOTEU.ANY UR4, UPT, PT ;  /* 0x0000000000047886 */ /* 0x000fe400038e0100 */
[----:B------:R-:W-:Y:S01]  /*0140*/  UFLO.U32 UR4, UR4 ;  /* 0x00000004000472bd */ /* 0x000fe200080e0000 */
[----:B------:R-:W-:Y:S05]  /*0150*/  BAR.SYNC.DEFER_BLOCKING 0x0 ;  /* 0x0000000000007b1d */ /* 0x000fea0000010000 */
[----:B-1----:R-:W-:Y:S01]  /*0160*/  ISETP.EQ.U32.AND P0, PT, R9, UR4, PT ;  /* 0x0000000409007c0c */ /* 0x002fe2000bf02070 */
[----:B------:R-:W-:-:S04]  /*0170*/  IMAD R9, R8, R10, UR5 ;  /* 0x0000000508097e24 */ /* 0x000fc8000f8e020a */
[----:B0-----:R-:W-:-:S04]  /*0180*/  IMAD.WIDE R6, R9, 0x4, R6 ;  /* 0x0000000409067825 */ /* 0x001fc800078e0206 */
[----:B--2---:R-:W-:-:S04]  /*0190*/  IMAD R0, R2, R5, RZ ;  /* 0x0000000502007224 */ /* 0x004fc800078e02ff */
[----:B------:R-:W0:Y:S02]  /*01a0*/  REDUX.SUM UR9, R0 ;  /* 0x00000000000973c4 */ /* 0x000e24000000c000 */
[----:B0-----:R-:W-:-:S05]  /*01b0*/  MOV R3, UR9 ;  /* 0x0000000900037c02 */ /* 0x001fca0008000f00 */
[----:B------:R-:W-:Y:S01]  /*01c0*/  @P0 REDG.E.ADD.STRONG.GPU desc[UR6][R6.64], R3 ;  /* 0x000000030600098e */ /* 0x000fe2000c12e106 */
[----:B------:R-:W-:Y:S05]  /*01d0*/  EXIT ;  /* 0x000000000000794d */ /* 0x000fea0003800000 */
.L_x_0:
[----:B------:R-:W-:-:S00]  /*01e0*/  BRA `(.L_x_0) ;  /* 0xfffffffc00fc7947 */ /* 0x000fc0000383ffff */
[----:B------:R-:W-:-:S00]  /*01f0*/  NOP ;  /* 0x0000000000007918 */ /* 0x000fc00000000000 */
        /* <DEDUP_REMOVED lines=8> */
.L_x_1:


//--------------------- .nv.shared.reserved.0     --------------------------
	.section	.nv.shared.reserved.0,"aw",@nobits
	.weak		__nv_reservedSMEM_offset_0_alias
	.size		__nv_reservedSMEM_offset_0_alias, 0, 64
	.other		__nv_reservedSMEM_offset_0_alias,@"STO_CUDA_RESERVED_SHARED STV_DEFAULT"
__nv_reservedSMEM_offset_0_alias:
	.zero		0
	.zero		64


//--------------------- .nv.constant0._Z9matrixMulPiS_S_ii --------------------------
	.section	.nv.constant0._Z9matrixMulPiS_S_ii,"a",@progbits
	.sectionflags	@""
	.align	4
.nv.constant0._Z9matrixMulPiS_S_ii:
	.zero		928


//--------------------- SYMBOLS --------------------------

	.type		.nv.reservedSmem.offset0,@object
	.size		.nv.reservedSmem.offset0,0x4
